	.headerflags	@"EF_CUDA_TEXMODE_UNIFIED EF_CUDA_64BIT_ADDRESS EF_CUDA_ACCELERATORS EF_CUDA_SM90 EF_CUDA_VIRTUAL_SM(EF_CUDA_SM90)"
	.elftype	@"ET_EXEC"


//--------------------- .nv.info                  --------------------------
	.section	.nv.info,"",@"SHT_CUDA_INFO"
	.align	4


	//----- nvinfo : EIATTR_REGCOUNT
	.align		4
        /*0000*/ 	.byte	0x04, 0x2f
        /*0002*/ 	.short	(.L_1 - .L_0)
	.align		4
.L_0:
        /*0004*/ 	.word	index@(triton_poi_fused_convolution_relu_4)
        /*0008*/ 	.word	0x0000000c


	//----- nvinfo : EIATTR_MIN_STACK_SIZE
	.align		4
.L_1:
        /*000c*/ 	.byte	0x04, 0x12
        /*000e*/ 	.short	(.L_3 - .L_2)
	.align		4
.L_2:
        /*0010*/ 	.word	index@(triton_poi_fused_convolution_relu_4)
        /*0014*/ 	.word	0x00000000


	//----- nvinfo : EIATTR_FRAME_SIZE
	.align		4
.L_3:
        /*0018*/ 	.byte	0x04, 0x11
        /*001a*/ 	.short	(.L_5 - .L_4)
	.align		4
.L_4:
        /*001c*/ 	.word	index@(triton_poi_fused_convolution_relu_4)
        /*0020*/ 	.word	0x00000000


	//----- nvinfo : EIATTR_MIN_STACK_SIZE
	.align		4
.L_5:
        /*0024*/ 	.byte	0x04, 0x12
        /*0026*/ 	.short	(.L_7 - .L_6)
	.align		4
.L_6:
        /*0028*/ 	.word	index@(triton_poi_fused_convolution_relu_4)
        /*002c*/ 	.word	0x00000000
.L_7:


//--------------------- .nv.info.triton_poi_fused_convolution_relu_4 --------------------------
	.section	.nv.info.triton_poi_fused_convolution_relu_4,"",@"SHT_CUDA_INFO"
	.sectionflags	@""
	.align	4


	//----- nvinfo : EIATTR_CUDA_API_VERSION
	.align		4
        /*0000*/ 	.byte	0x04, 0x37
        /*0002*/ 	.short	(.L_9 - .L_8)
.L_8:
        /*0004*/ 	.word	0x0000007c


	//----- nvinfo : EIATTR_KPARAM_INFO
	.align		4
.L_9:
        /*0008*/ 	.byte	0x04, 0x17
        /*000a*/ 	.short	(.L_11 - .L_10)
.L_10:
        /*000c*/ 	.word	0x00000000
        /*0010*/ 	.short	0x0002
        /*0012*/ 	.short	0x0010
        /*0014*/ 	.byte	0x00, 0xf0, 0x11, 0x00


	//----- nvinfo : EIATTR_KPARAM_INFO
	.align		4
.L_11:
        /*0018*/ 	.byte	0x04, 0x17
        /*001a*/ 	.short	(.L_13 - .L_12)
.L_12:
        /*001c*/ 	.word	0x00000000
        /*0020*/ 	.short	0x0001
        /*0022*/ 	.short	0x0008
        /*0024*/ 	.byte	0x00, 0xf4, 0x21, 0x00


	//----- nvinfo : EIATTR_KPARAM_INFO
	.align		4
.L_13:
        /*0028*/ 	.byte	0x04, 0x17
        /*002a*/ 	.short	(.L_15 - .L_14)
.L_14:
        /*002c*/ 	.word	0x00000000
        /*0030*/ 	.short	0x0000
        /*0032*/ 	.short	0x0000
        /*0034*/ 	.byte	0x00, 0xf4, 0x21, 0x00


	//----- nvinfo : EIATTR_SPARSE_MMA_MASK
	.align		4
.L_15:
        /*0038*/ 	.byte	0x03, 0x50
        /*003a*/ 	.short	0x0000


	//----- nvinfo : EIATTR_MAXREG_COUNT
	.align		4
        /*003c*/ 	.byte	0x03, 0x1b
        /*003e*/ 	.short	0x00ff


	//----- nvinfo : EIATTR_EXIT_INSTR_OFFSETS
	.align		4
        /*0040*/ 	.byte	0x04, 0x1c
        /*0042*/ 	.short	(.L_17 - .L_16)


	//   ....[0]....
.L_16:
        /*0044*/ 	.word	0x000001c0


	//----- nvinfo : EIATTR_REQNTID
	.align		4
.L_17:
        /*0048*/ 	.byte	0x04, 0x10
        /*004a*/ 	.short	(.L_19 - .L_18)
.L_18:
        /*004c*/ 	.word	0x00000080
        /*0050*/ 	.word	0x00000001
        /*0054*/ 	.word	0x00000001


	//----- nvinfo : EIATTR_CBANK_PARAM_SIZE
	.align		4
.L_19:
        /*0058*/ 	.byte	0x03, 0x19
        /*005a*/ 	.short	0x0014


	//----- nvinfo : EIATTR_PARAM_CBANK
	.align		4
        /*005c*/ 	.byte	0x04, 0x0a
        /*005e*/ 	.short	(.L_21 - .L_20)
	.align		4
.L_20:
        /*0060*/ 	.word	index@(.nv.constant0.triton_poi_fused_convolution_relu_4)
        /*0064*/ 	.short	0x0210
        /*0066*/ 	.short	0x0014


	//----- nvinfo : EIATTR_SW_WAR
	.align		4
.L_21:
        /*0068*/ 	.byte	0x04, 0x36
        /*006a*/ 	.short	(.L_23 - .L_22)
.L_22:
        /*006c*/ 	.word	0x00000008
.L_23:


//--------------------- .nv.callgraph             --------------------------
	.section	.nv.callgraph,"",@"SHT_CUDA_CALLGRAPH"
	.align	4
	.sectionentsize	8
	.align		4
        /*0000*/ 	.word	0x00000000
	.align		4
        /*0004*/ 	.word	0xffffffff
	.align		4
        /*0008*/ 	.word	0x00000000
	.align		4
        /*000c*/ 	.word	0xfffffffe
	.align		4
        /*0010*/ 	.word	0x00000000
	.align		4
        /*0014*/ 	.word	0xfffffffd
	.align		4
        /*0018*/ 	.word	0x00000000
	.align		4
        /*001c*/ 	.word	0xfffffffc


//--------------------- .text.triton_poi_fused_convolution_relu_4 --------------------------
	.section	.text.triton_poi_fused_convolution_relu_4,"ax",@progbits
	.align	128
        .global         triton_poi_fused_convolution_relu_4
        .type           triton_poi_fused_convolution_relu_4,@function
        .size           triton_poi_fused_convolution_relu_4,(.L_x_1 - triton_poi_fused_convolution_relu_4)
        .other          triton_poi_fused_convolution_relu_4,@"STO_CUDA_ENTRY STV_DEFAULT"
triton_poi_fused_convolution_relu_4:
.text.triton_poi_fused_convolution_relu_4:
[----:B------:R-:W-:Y:S01]  /*0000*/  LDC R1, c[0x0][0x28] ;  /* 0x00000a00ff017b82 */ /* 0x000fe20000000800 */
[----:B------:R-:W1:Y:S07]  /*0010*/  S2R R0, SR_TID.X ;  /* 0x0000000000007919 */ /* 0x000e6e0000002100 */
[----:B------:R-:W2:Y:S01]  /*0020*/  LDC.64 R4, c[0x0][0x218] ;  /* 0x00008600ff047b82 */ /* 0x000ea20000000a00 */
[----:B------:R-:W-:Y:S01]  /*0030*/  ULDC.64 UR4, c[0x0][0x208] ;  /* 0x0000820000047ab9 */ /* 0x000fe20000000a00 */
[----:B------:R-:W3:Y:S06]  /*0040*/  S2R R7, SR_CTAID.X ;  /* 0x0000000000077919 */ /* 0x000eec0000002500 */
[----:B------:R-:W4:Y:S01]  /*0050*/  LDC.64 R2, c[0x0][0x210] ;  /* 0x00008400ff027b82 */ /* 0x000f220000000a00 */
[----:B-1----:R-:W-:Y:S01]  /*0060*/  IMAD.SHL.U32 R0, R0, 0x2, RZ ;  /* 0x0000000200007824 */ /* 0x002fe200078e00ff */
[----:B---3--:R-:W-:-:S04]  /*0070*/  SHF.R.S32.HI R6, RZ, 0x17, R7 ;  /* 0x00000017ff067819 */ /* 0x008fc80000011407 */
[----:B------:R-:W-:Y:S02]  /*0080*/  LOP3.LUT R0, R0, 0xfe, RZ, 0xc0, !PT ;  /* 0x000000fe00007812 */ /* 0x000fe400078ec0ff */
[----:B------:R-:W-:-:S03]  /*0090*/  SGXT R6, R6, 0x1 ;  /* 0x000000010606781a */ /* 0x000fc60000000200 */
[----:B------:R-:W-:-:S04]  /*00a0*/  IMAD R7, R7, 0x100, R0 ;  /* 0x0000010007077824 */ /* 0x000fc800078e0200 */
[----:B----4-:R-:W-:Y:S01]  /*00b0*/  IMAD.WIDE R2, R7, 0x4, R2 ;  /* 0x0000000407027825 */ /* 0x010fe200078e0202 */
[----:B------:R-:W-:-:S04]  /*00c0*/  LEA.HI R6, R6, R7, RZ, 0x2 ;  /* 0x0000000706067211 */ /* 0x000fc800078f10ff */
[--C-:B------:R-:W-:Y:S02]  /*00d0*/  SHF.R.S32.HI R0, RZ, 0x2, R6.reuse ;  /* 0x00000002ff007819 */ /* 0x100fe40000011406 */
[----:B------:R-:W-:Y:S02]  /*00e0*/  SHF.R.S32.HI R9, RZ, 0x1f, R6 ;  /* 0x0000001fff097819 */ /* 0x000fe40000011406 */
[----:B------:R-:W3:Y:S02]  /*00f0*/  LDG.E.64 R6, desc[UR4][R2.64] ;  /* 0x0000000402067981 */ /* 0x000ee4000c1e1b00 */
[----:B------:R-:W-:-:S04]  /*0100*/  LEA.HI R9, R9, R0, RZ, 0x8 ;  /* 0x0000000009097211 */ /* 0x000fc800078f40ff */
[----:B------:R-:W-:-:S05]  /*0110*/  LOP3.LUT R9, R9, 0xffffff00, RZ, 0xc0, !PT ;  /* 0xffffff0009097812 */ /* 0x000fca00078ec0ff */
[----:B------:R-:W-:-:S04]  /*0120*/  IMAD.IADD R9, R0, 0x1, -R9 ;  /* 0x0000000100097824 */ /* 0x000fc800078e0a09 */
[----:B--2---:R-:W-:-:S06]  /*0130*/  IMAD.WIDE R4, R9, 0x4, R4 ;  /* 0x0000000409047825 */ /* 0x004fcc00078e0204 */
[----:B------:R-:W3:Y:S02]  /*0140*/  LDG.E.EL R4, desc[UR4][R4.64] ;  /* 0x0000000404047981 */ /* 0x000ee4000c2e1900 */
[CC--:B---3--:R-:W-:Y:S01]  /*0150*/  FSETP.GEU.AND P0, PT, R6.reuse, -R4.reuse, PT ;  /* 0x800000040600720b */ /* 0x0c8fe20003f0e000 */
[--C-:B------:R-:W-:Y:S01]  /*0160*/  FADD R6, R6, R4.reuse ;  /* 0x0000000406067221 */ /* 0x100fe20000000000 */
[C---:B------:R-:W-:Y:S01]  /*0170*/  FADD R0, R7.reuse, R4 ;  /* 0x0000000407007221 */ /* 0x040fe20000000000 */
[----:B------:R-:W-:-:S03]  /*0180*/  FSETP.GEU.AND P1, PT, R7, -R4, PT ;  /* 0x800000040700720b */ /* 0x000fc60003f2e000 */
[----:B------:R-:W-:Y:S02]  /*0190*/  FSEL R6, R6, RZ, P0 ;  /* 0x000000ff06067208 */ /* 0x000fe40000000000 */
[----:B------:R-:W-:-:S05]  /*01a0*/  FSEL R7, R0, RZ, P1 ;  /* 0x000000ff00077208 */ /* 0x000fca0000800000 */
[----:B------:R-:W-:Y:S01]  /*01b0*/  STG.E.64 desc[UR4][R2.64], R6 ;  /* 0x0000000602007986 */ /* 0x000fe2000c101b04 */
[----:B------:R-:W-:Y:S05]  /*01c0*/  EXIT ;  /* 0x000000000000794d */ /* 0x000fea0003800000 */
.L_x_0:
[----:B------:R-:W-:-:S00]  /*01d0*/  BRA `(.L_x_0) ;  /* 0xfffffffc00fc7947 */ /* 0x000fc0000383ffff */
[----:B------:R-:W-:-:S00]  /*01e0*/  NOP ;  /* 0x0000000000007918 */ /* 0x000fc00000000000 */
        /* <DEDUP_REMOVED lines=9> */
.L_x_1:


//--------------------- .nv.constant0.triton_poi_fused_convolution_relu_4 --------------------------
	.section	.nv.constant0.triton_poi_fused_convolution_relu_4,"a",@progbits
	.sectionflags	@""
	.align	4
.nv.constant0.triton_poi_fused_convolution_relu_4:
	.zero		548
